//
// Generated by NVIDIA NVVM Compiler
//
// Compiler Build ID: CL-36424714
// Cuda compilation tools, release 13.0, V13.0.88
// Based on NVVM 20.0.0
//

.version 9.0
.target sm_100
.address_size 64

	// .globl	_Z10matrixMultPfS_S_i

.visible .entry _Z10matrixMultPfS_S_i(
	.param .u64 .ptr .align 1 _Z10matrixMultPfS_S_i_param_0,
	.param .u64 .ptr .align 1 _Z10matrixMultPfS_S_i_param_1,
	.param .u64 .ptr .align 1 _Z10matrixMultPfS_S_i_param_2,
	.param .u32 _Z10matrixMultPfS_S_i_param_3
)
{
	.reg .pred 	%p<10>;
	.reg .b32 	%r<40>;
	.reg .b32 	%f<67>;
	.reg .b64 	%rd<67>;

	ld.param.u64 	%rd14, [_Z10matrixMultPfS_S_i_param_0];
	ld.param.u64 	%rd15, [_Z10matrixMultPfS_S_i_param_1];
	ld.param.u32 	%r18, [_Z10matrixMultPfS_S_i_param_3];
	cvta.to.global.u64 	%rd1, %rd15;
	cvta.to.global.u64 	%rd2, %rd14;
	mov.u32 	%r19, %ctaid.y;
	mov.u32 	%r20, %ntid.y;
	mov.u32 	%r21, %tid.y;
	mad.lo.s32 	%r1, %r19, %r20, %r21;
	mov.u32 	%r22, %ctaid.x;
	mov.u32 	%r23, %ntid.x;
	mov.u32 	%r24, %tid.x;
	mad.lo.s32 	%r2, %r22, %r23, %r24;
	max.s32 	%r25, %r1, %r2;
	setp.ge.s32 	%p1, %r25, %r18;
	@%p1 bra 	$L__BB0_13;
	mul.lo.s32 	%r3, %r18, %r1;
	and.b32  	%r4, %r18, 7;
	setp.lt.u32 	%p2, %r18, 8;
	mov.f32 	%f66, 0f00000000;
	mov.b32 	%r38, 0;
	@%p2 bra 	$L__BB0_4;
	and.b32  	%r38, %r18, 2147483640;
	neg.s32 	%r36, %r38;
	mul.wide.s32 	%rd16, %r18, 4;
	add.s64 	%rd3, %rd1, %rd16;
	shl.b32 	%r7, %r18, 3;
	mul.wide.s32 	%rd17, %r18, 8;
	add.s64 	%rd4, %rd1, %rd17;
	mul.wide.s32 	%rd18, %r18, 12;
	add.s64 	%rd5, %rd1, %rd18;
	mul.wide.s32 	%rd19, %r18, 16;
	add.s64 	%rd6, %rd1, %rd19;
	mul.wide.s32 	%rd20, %r18, 20;
	add.s64 	%rd7, %rd1, %rd20;
	mul.wide.s32 	%rd21, %r18, 24;
	add.s64 	%rd8, %rd1, %rd21;
	mul.wide.s32 	%rd22, %r18, 28;
	add.s64 	%rd9, %rd1, %rd22;
	mul.wide.u32 	%rd23, %r3, 4;
	add.s64 	%rd24, %rd23, %rd2;
	add.s64 	%rd66, %rd24, 16;
	mov.f32 	%f66, 0f00000000;
	mov.u32 	%r35, %r2;
$L__BB0_3:
	.pragma "nounroll";
	mul.wide.s32 	%rd25, %r35, 4;
	add.s64 	%rd26, %rd3, %rd25;
	add.s64 	%rd27, %rd4, %rd25;
	add.s64 	%rd28, %rd5, %rd25;
	add.s64 	%rd29, %rd6, %rd25;
	add.s64 	%rd30, %rd7, %rd25;
	add.s64 	%rd31, %rd8, %rd25;
	add.s64 	%rd32, %rd9, %rd25;
	add.s64 	%rd33, %rd1, %rd25;
	ld.global.f32 	%f16, [%rd66+-16];
	ld.global.f32 	%f17, [%rd33];
	fma.rn.f32 	%f18, %f16, %f17, %f66;
	ld.global.f32 	%f19, [%rd66+-12];
	ld.global.f32 	%f20, [%rd26];
	fma.rn.f32 	%f21, %f19, %f20, %f18;
	ld.global.f32 	%f22, [%rd66+-8];
	ld.global.f32 	%f23, [%rd27];
	fma.rn.f32 	%f24, %f22, %f23, %f21;
	ld.global.f32 	%f25, [%rd66+-4];
	ld.global.f32 	%f26, [%rd28];
	fma.rn.f32 	%f27, %f25, %f26, %f24;
	ld.global.f32 	%f28, [%rd66];
	ld.global.f32 	%f29, [%rd29];
	fma.rn.f32 	%f30, %f28, %f29, %f27;
	ld.global.f32 	%f31, [%rd66+4];
	ld.global.f32 	%f32, [%rd30];
	fma.rn.f32 	%f33, %f31, %f32, %f30;
	ld.global.f32 	%f34, [%rd66+8];
	ld.global.f32 	%f35, [%rd31];
	fma.rn.f32 	%f36, %f34, %f35, %f33;
	ld.global.f32 	%f37, [%rd66+12];
	ld.global.f32 	%f38, [%rd32];
	fma.rn.f32 	%f66, %f37, %f38, %f36;
	add.s32 	%r36, %r36, 8;
	add.s32 	%r35, %r35, %r7;
	add.s64 	%rd66, %rd66, 32;
	setp.ne.s32 	%p3, %r36, 0;
	@%p3 bra 	$L__BB0_3;
$L__BB0_4:
	setp.eq.s32 	%p4, %r4, 0;
	@%p4 bra 	$L__BB0_12;
	and.b32  	%r13, %r18, 3;
	setp.lt.u32 	%p5, %r4, 4;
	@%p5 bra 	$L__BB0_7;
	add.s32 	%r27, %r38, %r3;
	mul.wide.u32 	%rd34, %r27, 4;
	add.s64 	%rd35, %rd2, %rd34;
	ld.global.f32 	%f40, [%rd35];
	mad.lo.s32 	%r28, %r38, %r18, %r2;
	mul.wide.s32 	%rd36, %r28, 4;
	add.s64 	%rd37, %rd1, %rd36;
	ld.global.f32 	%f41, [%rd37];
	fma.rn.f32 	%f42, %f40, %f41, %f66;
	cvt.u64.u32 	%rd38, %r3;
	cvt.u64.u32 	%rd39, %r38;
	add.s64 	%rd40, %rd39, %rd38;
	shl.b64 	%rd41, %rd40, 2;
	add.s64 	%rd42, %rd2, %rd41;
	ld.global.f32 	%f43, [%rd42+4];
	mul.wide.s32 	%rd43, %r18, 4;
	add.s64 	%rd44, %rd37, %rd43;
	ld.global.f32 	%f44, [%rd44];
	fma.rn.f32 	%f45, %f43, %f44, %f42;
	ld.global.f32 	%f46, [%rd42+8];
	add.s64 	%rd45, %rd44, %rd43;
	ld.global.f32 	%f47, [%rd45];
	fma.rn.f32 	%f48, %f46, %f47, %f45;
	ld.global.f32 	%f49, [%rd42+12];
	add.s64 	%rd46, %rd45, %rd43;
	ld.global.f32 	%f50, [%rd46];
	fma.rn.f32 	%f66, %f49, %f50, %f48;
	add.s32 	%r38, %r38, 4;
$L__BB0_7:
	setp.eq.s32 	%p6, %r13, 0;
	@%p6 bra 	$L__BB0_12;
	setp.eq.s32 	%p7, %r13, 1;
	@%p7 bra 	$L__BB0_10;
	add.s32 	%r29, %r38, %r3;
	mul.wide.u32 	%rd47, %r29, 4;
	add.s64 	%rd48, %rd2, %rd47;
	ld.global.f32 	%f52, [%rd48];
	mad.lo.s32 	%r30, %r38, %r18, %r2;
	mul.wide.s32 	%rd49, %r30, 4;
	add.s64 	%rd50, %rd1, %rd49;
	ld.global.f32 	%f53, [%rd50];
	fma.rn.f32 	%f54, %f52, %f53, %f66;
	cvt.u64.u32 	%rd51, %r3;
	cvt.u64.u32 	%rd52, %r38;
	add.s64 	%rd53, %rd52, %rd51;
	shl.b64 	%rd54, %rd53, 2;
	add.s64 	%rd55, %rd2, %rd54;
	ld.global.f32 	%f55, [%rd55+4];
	mul.wide.s32 	%rd56, %r18, 4;
	add.s64 	%rd57, %rd50, %rd56;
	ld.global.f32 	%f56, [%rd57];
	fma.rn.f32 	%f66, %f55, %f56, %f54;
	add.s32 	%r38, %r38, 2;
$L__BB0_10:
	and.b32  	%r31, %r18, 1;
	setp.eq.b32 	%p8, %r31, 1;
	not.pred 	%p9, %p8;
	@%p9 bra 	$L__BB0_12;
	add.s32 	%r32, %r38, %r3;
	mul.wide.u32 	%rd58, %r32, 4;
	add.s64 	%rd59, %rd2, %rd58;
	ld.global.f32 	%f57, [%rd59];
	mad.lo.s32 	%r33, %r38, %r18, %r2;
	mul.wide.s32 	%rd60, %r33, 4;
	add.s64 	%rd61, %rd1, %rd60;
	ld.global.f32 	%f58, [%rd61];
	fma.rn.f32 	%f66, %f57, %f58, %f66;
$L__BB0_12:
	ld.param.u64 	%rd65, [_Z10matrixMultPfS_S_i_param_2];
	add.s32 	%r34, %r3, %r2;
	cvta.to.global.u64 	%rd62, %rd65;
	mul.wide.s32 	%rd63, %r34, 4;
	add.s64 	%rd64, %rd62, %rd63;
	st.global.f32 	[%rd64], %f66;
$L__BB0_13:
	ret;

}


// ===== COMPILED SASS (sm_100) =====

	.target	sm_100

	.elftype	@"ET_EXEC"


//--------------------- .note.nv.tkinfo           --------------------------
	.section	.note.nv.tkinfo,"",@"SHT_NOTE"
	.sectionflags	@"SHF_NOTE_NV_TKINFO"
	.tkinfo
        /*0018*/ 	.word	0x00000002
        /*0030*/ 	.string	""
        /*0030*/ 	.string	"ptxas"
        /*0030*/ 	.string	"Cuda compilation tools, release 13.0, V13.0.88"
        /*0030*/ 	.string	"Build cuda_13.0.r13.0/compiler.36424714_0"
        /*0030*/ 	.string	"-arch sm_100 -m 64 "



//--------------------- .note.nv.cuinfo           --------------------------
	.section	.note.nv.cuinfo,"",@"SHT_NOTE"
	.sectionflags	@"SHF_NOTE_NV_CUINFO"
        /*0018*/ 	.short	0x0002
        /*001a*/ 	.short	0x0064
        /*001c*/ 	.short	0x0082
	.zero		2


//--------------------- .nv.info                  --------------------------
	.section	.nv.info,"",@"SHT_CUDA_INFO"
	.align	4


	//----- nvinfo : EIATTR_REGCOUNT
	.align		4
        /*0000*/ 	.byte	0x04, 0x2f
        /*0002*/ 	.short	(.L_1 - .L_0)
	.align		4
.L_0:
        /*0004*/ 	.word	index@(_Z10matrixMultPfS_S_i)
        /*0008*/ 	.word	0x0000001e


	//----- nvinfo : EIATTR_FRAME_SIZE
	.align		4
.L_1:
        /*000c*/ 	.byte	0x04, 0x11
        /*000e*/ 	.short	(.L_3 - .L_2)
	.align		4
.L_2:
        /*0010*/ 	.word	index@(_Z10matrixMultPfS_S_i)
        /*0014*/ 	.word	0x00000000


	//----- nvinfo : EIATTR_MIN_STACK_SIZE
	.align		4
.L_3:
        /*0018*/ 	.byte	0x04, 0x12
        /*001a*/ 	.short	(.L_5 - .L_4)
	.align		4
.L_4:
        /*001c*/ 	.word	index@(_Z10matrixMultPfS_S_i)
        /*0020*/ 	.word	0x00000000
.L_5:


//--------------------- .nv.compat                --------------------------
	.section	.nv.compat,"",@"SHT_CUDA_COMPAT_INFO"
	.align	4
        /*0000*/ 	.byte	0x02, 0x09, 0x00, 0x00, 0x02, 0x02, 0x01, 0x00, 0x02, 0x05, 0x05, 0x00, 0x03, 0x07, 0x01, 0x01
        /*0010*/ 	.byte	0x02, 0x03, 0x00, 0x00, 0x02, 0x06, 0x01, 0x00, 0x04, 0x0b, 0x08, 0x00, 0x09, 0x00, 0x00, 0x00
        /*0020*/ 	.byte	0x00, 0x00, 0x00, 0x00


//--------------------- .nv.info._Z10matrixMultPfS_S_i --------------------------
	.section	.nv.info._Z10matrixMultPfS_S_i,"",@"SHT_CUDA_INFO"
	.sectionflags	@""
	.align	4


	//----- nvinfo : EIATTR_CUDA_API_VERSION
	.align		4
        /*0000*/ 	.byte	0x04, 0x37
        /*0002*/ 	.short	(.L_7 - .L_6)
.L_6:
        /*0004*/ 	.word	0x00000082


	//----- nvinfo : EIATTR_KPARAM_INFO
	.align		4
.L_7:
        /*0008*/ 	.byte	0x04, 0x17
        /*000a*/ 	.short	(.L_9 - .L_8)
.L_8:
        /*000c*/ 	.word	0x00000000
        /*0010*/ 	.short	0x0003
        /*0012*/ 	.short	0x0018
        /*0014*/ 	.byte	0x00, 0xf0, 0x11, 0x00


	//----- nvinfo : EIATTR_KPARAM_INFO
	.align		4
.L_9:
        /*0018*/ 	.byte	0x04, 0x17
        /*001a*/ 	.short	(.L_11 - .L_10)
.L_10:
        /*001c*/ 	.word	0x00000000
        /*0020*/ 	.short	0x0002
        /*0022*/ 	.short	0x0010
        /*0024*/ 	.byte	0x00, 0xf5, 0x21, 0x00


	//----- nvinfo : EIATTR_KPARAM_INFO
	.align		4
.L_11:
        /*0028*/ 	.byte	0x04, 0x17
        /*002a*/ 	.short	(.L_13 - .L_12)
.L_12:
        /*002c*/ 	.word	0x00000000
        /*0030*/ 	.short	0x0001
        /*0032*/ 	.short	0x0008
        /*0034*/ 	.byte	0x00, 0xf5, 0x21, 0x00


	//----- nvinfo : EIATTR_KPARAM_INFO
	.align		4
.L_13:
        /*0038*/ 	.byte	0x04, 0x17
        /*003a*/ 	.short	(.L_15 - .L_14)
.L_14:
        /*003c*/ 	.word	0x00000000
        /*0040*/ 	.short	0x0000
        /*0042*/ 	.short	0x0000
        /*0044*/ 	.byte	0x00, 0xf5, 0x21, 0x00


	//----- nvinfo : EIATTR_SPARSE_MMA_MASK
	.align		4
.L_15:
        /*0048*/ 	.byte	0x03, 0x50
        /*004a*/ 	.short	0x0000


	//----- nvinfo : EIATTR_MAXREG_COUNT
	.align		4
        /*004c*/ 	.byte	0x03, 0x1b
        /*004e*/ 	.short	0x00ff


	//----- nvinfo : EIATTR_MERCURY_ISA_VERSION
	.align		4
        /*0050*/ 	.byte	0x03, 0x5f
        /*0052*/ 	.short	0x0101


	//----- nvinfo : EIATTR_VRC_CTA_INIT_COUNT
	.align		4
        /*0054*/ 	.byte	0x02, 0x4a
	.zero		1
	.zero		1


	//----- nvinfo : EIATTR_EXIT_INSTR_OFFSETS
	.align		4
        /*0058*/ 	.byte	0x04, 0x1c
        /*005a*/ 	.short	(.L_17 - .L_16)


	//   ....[0]....
.L_16:
        /*005c*/ 	.word	0x000000c0


	//   ....[1]....
        /*0060*/ 	.word	0x00000a90


	//----- nvinfo : EIATTR_CBANK_PARAM_SIZE
	.align		4
.L_17:
        /*0064*/ 	.byte	0x03, 0x19
        /*0066*/ 	.short	0x001c


	//----- nvinfo : EIATTR_PARAM_CBANK
	.align		4
        /*0068*/ 	.byte	0x04, 0x0a
        /*006a*/ 	.short	(.L_19 - .L_18)
	.align		4
.L_18:
        /*006c*/ 	.word	index@(.nv.constant0._Z10matrixMultPfS_S_i)
        /*0070*/ 	.short	0x0380
        /*0072*/ 	.short	0x001c


	//----- nvinfo : EIATTR_SW_WAR
	.align		4
.L_19:
        /*0074*/ 	.byte	0x04, 0x36
        /*0076*/ 	.short	(.L_21 - .L_20)
.L_20:
        /*0078*/ 	.word	0x00000008
.L_21:


//--------------------- .nv.callgraph             --------------------------
	.section	.nv.callgraph,"",@"SHT_CUDA_CALLGRAPH"
	.align	4
	.sectionentsize	8
	.align		4
        /*0000*/ 	.word	0x00000000
	.align		4
        /*0004*/ 	.word	0xffffffff
	.align		4
        /*0008*/ 	.word	0x00000000
	.align		4
        /*000c*/ 	.word	0xfffffffe
	.align		4
        /*0010*/ 	.word	0x00000000
	.align		4
        /*0014*/ 	.word	0xfffffffd
	.align		4
        /*0018*/ 	.word	0x00000000
	.align		4
        /*001c*/ 	.word	0xfffffffc


//--------------------- .text._Z10matrixMultPfS_S_i --------------------------
	.section	.text._Z10matrixMultPfS_S_i,"ax",@progbits
	.align	128
        .global         _Z10matrixMultPfS_S_i
        .type           _Z10matrixMultPfS_S_i,@function
        .size           _Z10matrixMultPfS_S_i,(.L_x_5 - _Z10matrixMultPfS_S_i)
        .other          _Z10matrixMultPfS_S_i,@"STO_CUDA_ENTRY STV_DEFAULT"
_Z10matrixMultPfS_S_i:
.text._Z10matrixMultPfS_S_i:
[----:B------:R-:W-:Y:S01]  /*0000*/  LDC R1, c[0x0][0x37c] ;  /* 0x0000df00ff017b82 */ /* 0x000fe20000000800 */
[----:B------:R-:W0:Y:S07]  /*0010*/  S2R R0, SR_TID.Y ;  /* 0x0000000000007919 */ /* 0x000e2e0000002200 */
[----:B------:R-:W0:Y:S01]  /*0020*/  S2UR UR4, SR_CTAID.Y ;  /* 0x00000000000479c3 */ /* 0x000e220000002600 */
[----:B------:R-:W1:Y:S01]  /*0030*/  LDCU UR20, c[0x0][0x398] ;  /* 0x00007300ff1477ac */ /* 0x000e620008000800 */
[----:B------:R-:W2:Y:S06]  /*0040*/  S2R R3, SR_TID.X ;  /* 0x0000000000037919 */ /* 0x000eac0000002100 */
[----:B------:R-:W0:Y:S08]  /*0050*/  LDC R13, c[0x0][0x364] ;  /* 0x0000d900ff0d7b82 */ /* 0x000e300000000800 */
[----:B------:R-:W2:Y:S08]  /*0060*/  S2UR UR5, SR_CTAID.X ;  /* 0x00000000000579c3 */ /* 0x000eb00000002500 */
[----:B------:R-:W2:Y:S01]  /*0070*/  LDC R2, c[0x0][0x360] ;  /* 0x0000d800ff027b82 */ /* 0x000ea20000000800 */
[----:B0-----:R-:W-:-:S02]  /*0080*/  IMAD R13, R13, UR4, R0 ;  /* 0x000000040d0d7c24 */ /* 0x001fc4000f8e0200 */
[----:B--2---:R-:W-:-:S05]  /*0090*/  IMAD R0, R2, UR5, R3 ;  /* 0x0000000502007c24 */ /* 0x004fca000f8e0203 */
[----:B------:R-:W-:-:S04]  /*00a0*/  VIMNMX R2, PT, PT, R13, R0, !PT ;  /* 0x000000000d027248 */ /* 0x000fc80007fe0100 */
[----:B-1----:R-:W-:-:S13]  /*00b0*/  ISETP.GE.AND P0, PT, R2, UR20, PT ;  /* 0x0000001402007c0c */ /* 0x002fda000bf06270 */
[----:B------:R-:W-:Y:S05]  /*00c0*/  @P0 EXIT ;  /* 0x000000000000094d */ /* 0x000fea0003800000 */
[----:B------:R-:W-:Y:S01]  /*00d0*/  UISETP.GE.U32.AND UP0, UPT, UR20, 0x8, UPT ;  /* 0x000000081400788c */ /* 0x000fe2000bf06070 */
[----:B------:R-:W-:Y:S02]  /*00e0*/  HFMA2 R12, -RZ, RZ, 0, 0 ;  /* 0x00000000ff0c7431 */ /* 0x000fe400000001ff */
[----:B------:R-:W-:Y:S01]  /*00f0*/  IMAD R13, R13, UR20, RZ ;  /* 0x000000140d0d7c24 */ /* 0x000fe2000f8e02ff */
[----:B------:R-:W-:Y:S01]  /*0100*/  UMOV UR4, URZ ;  /* 0x000000ff00047c82 */ /* 0x000fe20008000000 */
[----:B------:R-:W0:Y:S04]  /*0110*/  LDCU.64 UR18, c[0x0][0x358] ;  /* 0x00006b00ff1277ac */ /* 0x000e280008000a00 */
[----:B------:R-:W-:Y:S05]  /*0120*/  BRA.U !UP0, `(.L_x_0) ;  /* 0x0000000508047547 */ /* 0x000fea000b800000 */
[----:B------:R-:W1:Y:S01]  /*0130*/  LDCU.128 UR24, c[0x0][0x380] ;  /* 0x00007000ff1877ac */ /* 0x000e620008000c00 */
[----:B------:R-:W-:Y:S02]  /*0140*/  MOV R12, RZ ;  /* 0x000000ff000c7202 */ /* 0x000fe40000000f00 */
[----:B------:R-:W-:Y:S01]  /*0150*/  MOV R14, R0 ;  /* 0x00000000000e7202 */ /* 0x000fe20000000f00 */
[----:B------:R-:W-:-:S04]  /*0160*/  ULOP3.LUT UR4, UR20, 0x7ffffff8, URZ, 0xc0, !UPT ;  /* 0x7ffffff814047892 */ /* 0x000fc8000f8ec0ff */
[----:B------:R-:W-:Y:S01]  /*0170*/  UIADD3 UR5, UPT, UPT, -UR4, URZ, URZ ;  /* 0x000000ff04057290 */ /* 0x000fe2000fffe1ff */
[----:B-1----:R-:W-:Y:S01]  /*0180*/  MOV R2, UR24 ;  /* 0x0000001800027c02 */ /* 0x002fe20008000f00 */
[----:B------:R-:W-:Y:S01]  /*0190*/  UIMAD.WIDE UR6, UR20, 0x8, UR26 ;  /* 0x00000008140678a5 */ /* 0x000fe2000f8e021a */
[----:B------:R-:W-:Y:S01]  /*01a0*/  MOV R3, UR25 ;  /* 0x0000001900037c02 */ /* 0x000fe20008000f00 */
[----:B------:R-:W-:Y:S02]  /*01b0*/  UIMAD.WIDE UR8, UR20, 0xc, UR26 ;  /* 0x0000000c140878a5 */ /* 0x000fe4000f8e021a */
[----:B------:R-:W-:Y:S01]  /*01c0*/  UIMAD.WIDE UR10, UR20, 0x10, UR26 ;  /* 0x00000010140a78a5 */ /* 0x000fe2000f8e021a */
[----:B------:R-:W-:Y:S01]  /*01d0*/  IMAD.WIDE.U32 R2, R13, 0x4, R2 ;  /* 0x000000040d027825 */ /* 0x000fe200078e0002 */
[----:B------:R-:W-:Y:S02]  /*01e0*/  UIMAD.WIDE UR12, UR20, 0x14, UR26 ;  /* 0x00000014140c78a5 */ /* 0x000fe4000f8e021a */
[----:B------:R-:W-:Y:S01]  /*01f0*/  UIMAD.WIDE UR14, UR20, 0x18, UR26 ;  /* 0x00000018140e78a5 */ /* 0x000fe2000f8e021a */
[----:B------:R-:W-:Y:S01]  /*0200*/  IADD3 R2, P0, PT, R2, 0x10, RZ ;  /* 0x0000001002027810 */ /* 0x000fe20007f1e0ff */
[----:B------:R-:W-:-:S03]  /*0210*/  UIMAD.WIDE UR16, UR20, 0x1c, UR26 ;  /* 0x0000001c141078a5 */ /* 0x000fc6000f8e021a */
[----:B------:R-:W-:-:S09]  /*0220*/  IADD3.X R3, PT, PT, RZ, R3, RZ, P0, !PT ;  /* 0x00000003ff037210 */ /* 0x000fd200007fe4ff */
.L_x_1:
[----:B------:R-:W-:Y:S01]  /*0230*/  UIMAD.WIDE UR22, UR20, 0x4, UR26 ;  /* 0x00000004141678a5 */ /* 0x000fe2000f8e021a */
[----:B------:R-:W-:Y:S02]  /*0240*/  IMAD.MOV.U32 R23, RZ, RZ, 0x4 ;  /* 0x00000004ff177424 */ /* 0x000fe400078e00ff */
[----:B------:R-:W-:Y:S01]  /*0250*/  HFMA2 R11, -RZ, RZ, 0, 2.384185791015625e-07 ;  /* 0x00000004ff0b7431 */ /* 0x000fe200000001ff */
[----:B------:R-:W-:Y:S01]  /*0260*/  MOV R25, 0x4 ;  /* 0x0000000400197802 */ /* 0x000fe20000000f00 */
[----:B0-----:R-:W2:Y:S01]  /*0270*/  LDG.E R21, desc[UR18][R2.64+-0x10] ;  /* 0xfffff01202157981 */ /* 0x001ea2000c1e1900 */
[C---:B------:R-:W-:Y:S01]  /*0280*/  IMAD.WIDE R22, R14.reuse, R23, UR26 ;  /* 0x0000001a0e167e25 */ /* 0x040fe2000f8e0217 */
[----:B------:R-:W-:Y:S02]  /*0290*/  MOV R8, UR22 ;  /* 0x0000001600087c02 */ /* 0x000fe40008000f00 */
[----:B------:R-:W-:Y:S01]  /*02a0*/  MOV R9, UR23 ;  /* 0x0000001700097c02 */ /* 0x000fe20008000f00 */
[----:B------:R-:W3:Y:S02]  /*02b0*/  LDG.E R19, desc[UR18][R2.64+-0xc] ;  /* 0xfffff41202137981 */ /* 0x000ee4000c1e1900 */
[----:B------:R-:W-:-:S02]  /*02c0*/  IMAD.WIDE R8, R14, 0x4, R8 ;  /* 0x000000040e087825 */ /* 0x000fc400078e0208 */
[----:B------:R-:W2:Y:S01]  /*02d0*/  LDG.E R22, desc[UR18][R22.64] ;  /* 0x0000001216167981 */ /* 0x000ea2000c1e1900 */
[----:B------:R-:W-:Y:S01]  /*02e0*/  MOV R5, 0x4 ;  /* 0x0000000400057802 */ /* 0x000fe20000000f00 */
[C---:B------:R-:W-:Y:S02]  /*02f0*/  IMAD.WIDE R24, R14.reuse, R25, UR6 ;  /* 0x000000060e187e25 */ /* 0x040fe4000f8e0219 */
[----:B------:R0:W3:Y:S02]  /*0300*/  LDG.E R20, desc[UR18][R8.64] ;  /* 0x0000001208147981 */ /* 0x0000e4000c1e1900 */
[----:B------:R-:W-:Y:S02]  /*0310*/  IMAD.WIDE R10, R14, R11, UR8 ;  /* 0x000000080e0a7e25 */ /* 0x000fe4000f8e020b */
[----:B------:R-:W4:Y:S04]  /*0320*/  LDG.E R18, desc[UR18][R24.64] ;  /* 0x0000001218127981 */ /* 0x000f28000c1e1900 */
[----:B------:R-:W4:Y:S01]  /*0330*/  LDG.E R17, desc[UR18][R2.64+-0x8] ;  /* 0xfffff81202117981 */ /* 0x000f22000c1e1900 */
[----:B0-----:R-:W-:-:S02]  /*0340*/  HFMA2 R9, -RZ, RZ, 0, 2.384185791015625e-07 ;  /* 0x00000004ff097431 */ /* 0x001fc400000001ff */
[----:B------:R-:W-:Y:S01]  /*0350*/  IMAD.MOV.U32 R7, RZ, RZ, 0x4 ;  /* 0x00000004ff077424 */ /* 0x000fe200078e00ff */
[----:B------:R0:W5:Y:S01]  /*0360*/  LDG.E R16, desc[UR18][R10.64] ;  /* 0x000000120a107981 */ /* 0x000162000c1e1900 */
[----:B------:R-:W-:-:S03]  /*0370*/  IMAD.WIDE R4, R14, R5, UR10 ;  /* 0x0000000a0e047e25 */ /* 0x000fc6000f8e0205 */
[----:B------:R-:W5:Y:S01]  /*0380*/  LDG.E R15, desc[UR18][R2.64+-0x4] ;  /* 0xfffffc12020f7981 */ /* 0x000f62000c1e1900 */
[C---:B------:R-:W-:Y:S01]  /*0390*/  IMAD.WIDE R6, R14.reuse, R7, UR12 ;  /* 0x0000000c0e067e25 */ /* 0x040fe2000f8e0207 */
[----:B------:R-:W-:Y:S02]  /*03a0*/  MOV R27, 0x4 ;  /* 0x00000004001b7802 */ /* 0x000fe40000000f00 */
[----:B------:R1:W5:Y:S01]  /*03b0*/  LDG.E R4, desc[UR18][R4.64] ;  /* 0x0000001204047981 */ /* 0x000362000c1e1900 */
[----:B------:R-:W-:-:S03]  /*03c0*/  IMAD.WIDE R8, R14, R9, UR14 ;  /* 0x0000000e0e087e25 */ /* 0x000fc6000f8e0209 */
[----:B------:R-:W5:Y:S01]  /*03d0*/  LDG.E R23, desc[UR18][R2.64] ;  /* 0x0000001202177981 */ /* 0x000f62000c1e1900 */
[----:B0-----:R-:W-:-:S03]  /*03e0*/  IMAD.WIDE R10, R14, R27, UR16 ;  /* 0x000000100e0a7e25 */ /* 0x001fc6000f8e021b */
[----:B------:R-:W5:Y:S04]  /*03f0*/  LDG.E R7, desc[UR18][R6.64] ;  /* 0x0000001206077981 */ /* 0x000f68000c1e1900 */
[----:B------:R-:W5:Y:S04]  /*0400*/  LDG.E R24, desc[UR18][R2.64+0x4] ;  /* 0x0000041202187981 */ /* 0x000f68000c1e1900 */
[----:B------:R-:W5:Y:S04]  /*0410*/  LDG.E R8, desc[UR18][R8.64] ;  /* 0x0000001208087981 */ /* 0x000f68000c1e1900 */
[----:B------:R-:W5:Y:S04]  /*0420*/  LDG.E R25, desc[UR18][R2.64+0x8] ;  /* 0x0000081202197981 */ /* 0x000f68000c1e1900 */
[----:B------:R-:W5:Y:S04]  /*0430*/  LDG.E R10, desc[UR18][R10.64] ;  /* 0x000000120a0a7981 */ /* 0x000f68000c1e1900 */
[----:B------:R0:W5:Y:S01]  /*0440*/  LDG.E R27, desc[UR18][R2.64+0xc] ;  /* 0x00000c12021b7981 */ /* 0x000162000c1e1900 */
[----:B------:R-:W-:-:S04]  /*0450*/  UIADD3 UR5, UPT, UPT, UR5, 0x8, URZ ;  /* 0x0000000805057890 */ /* 0x000fc8000fffe0ff */
[----:B------:R-:W-:Y:S01]  /*0460*/  UISETP.NE.AND UP0, UPT, UR5, URZ, UPT ;  /* 0x000000ff0500728c */ /* 0x000fe2000bf05270 */
[----:B-1----:R-:W-:Y:S02]  /*0470*/  MOV R5, UR20 ;  /* 0x0000001400057c02 */ /* 0x002fe40008000f00 */
[----:B0-----:R-:W-:Y:S02]  /*0480*/  IADD3 R2, P0, PT, R2, 0x20, RZ ;  /* 0x0000002002027810 */ /* 0x001fe40007f1e0ff */
[----:B------:R-:W-:Y:S02]  /*0490*/  LEA R14, R5, R14, 0x3 ;  /* 0x0000000e050e7211 */ /* 0x000fe400078e18ff */
[----:B------:R-:W-:Y:S01]  /*04a0*/  IADD3.X R3, PT, PT, RZ, R3, RZ, P0, !PT ;  /* 0x00000003ff037210 */ /* 0x000fe200007fe4ff */
[----:B--2---:R-:W-:-:S04]  /*04b0*/  FFMA R22, R21, R22, R12 ;  /* 0x0000001615167223 */ /* 0x004fc8000000000c */
[----:B---3--:R-:W-:-:S04]  /*04c0*/  FFMA R20, R19, R20, R22 ;  /* 0x0000001413147223 */ /* 0x008fc80000000016 */
[----:B----4-:R-:W-:-:S04]  /*04d0*/  FFMA R18, R17, R18, R20 ;  /* 0x0000001211127223 */ /* 0x010fc80000000014 */
[----:B-----5:R-:W-:-:S04]  /*04e0*/  FFMA R16, R15, R16, R18 ;  /* 0x000000100f107223 */ /* 0x020fc80000000012 */
[----:B------:R-:W-:-:S04]  /*04f0*/  FFMA R23, R23, R4, R16 ;  /* 0x0000000417177223 */ /* 0x000fc80000000010 */
[----:B------:R-:W-:-:S04]  /*0500*/  FFMA R24, R24, R7, R23 ;  /* 0x0000000718187223 */ /* 0x000fc80000000017 */
[----:B------:R-:W-:-:S04]  /*0510*/  FFMA R8, R25, R8, R24 ;  /* 0x0000000819087223 */ /* 0x000fc80000000018 */
[----:B------:R-:W-:Y:S01]  /*0520*/  FFMA R12, R27, R10, R8 ;  /* 0x0000000a1b0c7223 */ /* 0x000fe20000000008 */
[----:B------:R-:W-:Y:S06]  /*0530*/  BRA.U UP0, `(.L_x_1) ;  /* 0xfffffffd003c7547 */ /* 0x000fec000b83ffff */
.L_x_0:
[----:B------:R-:W-:-:S04]  /*0540*/  ULOP3.LUT UR6, UR20, 0x7, URZ, 0xc0, !UPT ;  /* 0x0000000714067892 */ /* 0x000fc8000f8ec0ff */
[----:B------:R-:W-:-:S09]  /*0550*/  UISETP.NE.AND UP0, UPT, UR6, URZ, UPT ;  /* 0x000000ff0600728c */ /* 0x000fd2000bf05270 */
[----:B------:R-:W-:Y:S05]  /*0560*/  BRA.U !UP0, `(.L_x_2) ;  /* 0x0000000508387547 */ /* 0x000fea000b800000 */
[----:B------:R-:W-:Y:S02]  /*0570*/  UISETP.GE.U32.AND UP0, UPT, UR6, 0x4, UPT ;  /* 0x000000040600788c */ /* 0x000fe4000bf06070 */
[----:B------:R-:W-:-:S04]  /*0580*/  ULOP3.LUT UR5, UR20, 0x3, URZ, 0xc0, !UPT ;  /* 0x0000000314057892 */ /* 0x000fc8000f8ec0ff */
[----:B------:R-:W-:-:S03]  /*0590*/  UISETP.NE.AND UP1, UPT, UR5, URZ, UPT ;  /* 0x000000ff0500728c */ /* 0x000fc6000bf25270 */
[----:B------:R-:W-:Y:S08]  /*05a0*/  BRA.U !UP0, `(.L_x_3) ;  /* 0x00000001087c7547 */ /* 0x000ff0000b800000 */
[----:B------:R-:W1:Y:S01]  /*05b0*/  LDC.64 R6, c[0x0][0x388] ;  /* 0x0000e200ff067b82 */ /* 0x000e620000000a00 */
[----:B------:R-:W2:Y:S01]  /*05c0*/  LDCU.64 UR6, c[0x0][0x380] ;  /* 0x00007000ff0677ac */ /* 0x000ea20008000a00 */
[----:B------:R-:W-:Y:S01]  /*05d0*/  IMAD.U32 R9, RZ, RZ, UR4 ;  /* 0x00000004ff097e24 */ /* 0x000fe2000f8e00ff */
[C---:B------:R-:W-:Y:S02]  /*05e0*/  IADD3 R3, PT, PT, R13.reuse, UR4, RZ ;  /* 0x000000040d037c10 */ /* 0x040fe4000fffe0ff */
[----:B------:R-:W-:Y:S01]  /*05f0*/  IADD3 R10, P0, PT, R13, UR4, RZ ;  /* 0x000000040d0a7c10 */ /* 0x000fe2000ff1e0ff */
[----:B------:R-:W-:Y:S01]  /*0600*/  IMAD R9, R9, UR20, R0 ;  /* 0x0000001409097c24 */ /* 0x000fe2000f8e0200 */
[----:B------:R-:W-:Y:S01]  /*0610*/  MOV R11, UR20 ;  /* 0x00000014000b7c02 */ /* 0x000fe20008000f00 */
[----:B------:R-:W3:Y:S01]  /*0620*/  LDC.64 R4, c[0x0][0x380] ;  /* 0x0000e000ff047b82 */ /* 0x000ee20000000a00 */
[----:B------:R-:W-:Y:S01]  /*0630*/  MOV R15, UR20 ;  /* 0x00000014000f7c02 */ /* 0x000fe20008000f00 */
[----:B-1----:R-:W-:Y:S01]  /*0640*/  IMAD.WIDE R6, R9, 0x4, R6 ;  /* 0x0000000409067825 */ /* 0x002fe200078e0206 */
[----:B------:R-:W-:-:S05]  /*0650*/  MOV R9, UR20 ;  /* 0x0000001400097c02 */ /* 0x000fca0008000f00 */
[----:B------:R-:W-:Y:S02]  /*0660*/  IMAD.WIDE R8, R9, 0x4, R6 ;  /* 0x0000000409087825 */ /* 0x000fe400078e0206 */
[----:B0-----:R-:W4:Y:S02]  /*0670*/  LDG.E R6, desc[UR18][R6.64] ;  /* 0x0000001206067981 */ /* 0x001f24000c1e1900 */
[----:B---3--:R-:W-:Y:S01]  /*0680*/  IMAD.WIDE.U32 R4, R3, 0x4, R4 ;  /* 0x0000000403047825 */ /* 0x008fe200078e0004 */
[----:B------:R-:W-:Y:S01]  /*0690*/  IADD3.X R3, PT, PT, RZ, RZ, RZ, P0, !PT ;  /* 0x000000ffff037210 */ /* 0x000fe200007fe4ff */
[----:B------:R-:W3:Y:S01]  /*06a0*/  LDG.E R17, desc[UR18][R8.64] ;  /* 0x0000001208117981 */ /* 0x000ee2000c1e1900 */
[----:B--2---:R-:W-:-:S03]  /*06b0*/  LEA R2, P0, R10, UR6, 0x2 ;  /* 0x000000060a027c11 */ /* 0x004fc6000f8010ff */
[----:B------:R-:W4:Y:S01]  /*06c0*/  LDG.E R5, desc[UR18][R4.64] ;  /* 0x0000001204057981 */ /* 0x000f22000c1e1900 */
[----:B------:R-:W-:Y:S01]  /*06d0*/  LEA.HI.X R3, R10, UR7, R3, 0x2, P0 ;  /* 0x000000070a037c11 */ /* 0x000fe200080f1403 */
[----:B------:R-:W-:-:S04]  /*06e0*/  IMAD.WIDE R10, R11, 0x4, R8 ;  /* 0x000000040b0a7825 */ /* 0x000fc800078e0208 */
[----:B------:R-:W3:Y:S01]  /*06f0*/  LDG.E R16, desc[UR18][R2.64+0x4] ;  /* 0x0000041202107981 */ /* 0x000ee2000c1e1900 */
[----:B------:R-:W-:-:S03]  /*0700*/  IMAD.WIDE R14, R15, 0x4, R10 ;  /* 0x000000040f0e7825 */ /* 0x000fc600078e020a */
[----:B------:R-:W2:Y:S04]  /*0710*/  LDG.E R19, desc[UR18][R10.64] ;  /* 0x000000120a137981 */ /* 0x000ea8000c1e1900 */
[----:B------:R-:W2:Y:S04]  /*0720*/  LDG.E R18, desc[UR18][R2.64+0x8] ;  /* 0x0000081202127981 */ /* 0x000ea8000c1e1900 */
[----:B------:R-:W5:Y:S04]  /*0730*/  LDG.E R20, desc[UR18][R2.64+0xc] ;  /* 0x00000c1202147981 */ /* 0x000f68000c1e1900 */
[----:B------:R-:W5:Y:S01]  /*0740*/  LDG.E R14, desc[UR18][R14.64] ;  /* 0x000000120e0e7981 */ /* 0x000f62000c1e1900 */
[----:B------:R-:W-:Y:S01]  /*0750*/  UIADD3 UR4, UPT, UPT, UR4, 0x4, URZ ;  /* 0x0000000404047890 */ /* 0x000fe2000fffe0ff */
[----:B----4-:R-:W-:-:S04]  /*0760*/  FFMA R5, R5, R6, R12 ;  /* 0x0000000605057223 */ /* 0x010fc8000000000c */
[----:B---3--:R-:W-:-:S04]  /*0770*/  FFMA R5, R16, R17, R5 ;  /* 0x0000001110057223 */ /* 0x008fc80000000005 */
[----:B--2---:R-:W-:-:S04]  /*0780*/  FFMA R5, R18, R19, R5 ;  /* 0x0000001312057223 */ /* 0x004fc80000000005 */
[----:B-----5:R-:W-:-:S07]  /*0790*/  FFMA R12, R20, R14, R5 ;  /* 0x0000000e140c7223 */ /* 0x020fce0000000005 */
.L_x_3:
[----:B------:R-:W-:Y:S05]  /*07a0*/  BRA.U !UP1, `(.L_x_2) ;  /* 0x0000000109a87547 */ /* 0x000fea000b800000 */
[----:B------:R-:W-:Y:S01]  /*07b0*/  UISETP.NE.AND UP0, UPT, UR5, 0x1, UPT ;  /* 0x000000010500788c */ /* 0x000fe2000bf05270 */
[----:B------:R-:W-:Y:S01]  /*07c0*/  MOV R7, UR4 ;  /* 0x0000000400077c02 */ /* 0x000fe20008000f00 */
[----:B------:R-:W-:Y:S02]  /*07d0*/  ULOP3.LUT UR5, UR20, 0x1, URZ, 0xc0, !UPT ;  /* 0x0000000114057892 */ /* 0x000fe4000f8ec0ff */
[----:B------:R-:W-:Y:S02]  /*07e0*/  MOV R15, UR20 ;  /* 0x00000014000f7c02 */ /* 0x000fe40008000f00 */
[----:B------:R-:W-:Y:S01]  /*07f0*/  UISETP.NE.U32.AND UP1, UPT, UR5, 0x1, UPT ;  /* 0x000000010500788c */ /* 0x000fe2000bf25070 */
[----:B------:R-:W-:-:S04]  /*0800*/  PLOP3.LUT P1, PT, PT, PT, UP0, 0x80, 0x8 ;  /* 0x000000000008781c */ /* 0x000fc80003f2f008 */
[----:B------:R-:W1:Y:S01]  /*0810*/  @UP0 LDCU.128 UR8, c[0x0][0x380] ;  /* 0x00007000ff0807ac */ /* 0x000e620008000c00 */
[----:B------:R-:W-:Y:S01]  /*0820*/  PLOP3.LUT P0, PT, PT, PT, UP1, 0x80, 0x8 ;  /* 0x000000000008781c */ /* 0x000fe20003f0f018 */
[----:B------:R-:W2:Y:S04]  /*0830*/  @UP0 LDCU.64 UR6, c[0x0][0x380] ;  /* 0x00007000ff0607ac */ /* 0x000ea80008000a00 */
[----:B------:R-:W3:Y:S03]  /*0840*/  @!UP1 LDCU.128 UR12, c[0x0][0x380] ;  /* 0x00007000ff0c97ac */ /* 0x000ee60008000c00 */
[C---:B------:R-:W-:Y:S02]  /*0850*/  @P1 IADD3 R3, PT, PT, R13.reuse, UR4, RZ ;  /* 0x000000040d031c10 */ /* 0x040fe4000fffe0ff */
[----:B------:R-:W-:Y:S01]  /*0860*/  @P1 IADD3 R6, P2, PT, R13, UR4, RZ ;  /* 0x000000040d061c10 */ /* 0x000fe2000ff5e0ff */
[----:B------:R-:W-:Y:S01]  /*0870*/  @UP0 UIADD3 UR4, UPT, UPT, UR4, 0x2, URZ ;  /* 0x0000000204040890 */ /* 0x000fe2000fffe0ff */
[----:B-1----:R-:W-:Y:S01]  /*0880*/  MOV R11, UR9 ;  /* 0x00000009000b7c02 */ /* 0x002fe20008000f00 */
[----:B------:R-:W-:Y:S01]  /*0890*/  IMAD.U32 R10, RZ, RZ, UR8 ;  /* 0x00000008ff0a7e24 */ /* 0x000fe2000f8e00ff */
[----:B------:R-:W-:-:S02]  /*08a0*/  MOV R4, UR10 ;  /* 0x0000000a00047c02 */ /* 0x000fc40008000f00 */
[----:B------:R-:W-:Y:S01]  /*08b0*/  MOV R5, UR11 ;  /* 0x0000000b00057c02 */ /* 0x000fe20008000f00 */
[----:B------:R-:W-:-:S04]  /*08c0*/  @P1 IMAD.WIDE.U32 R10, R3, 0x4, R10 ;  /* 0x00000004030a1825 */ /* 0x000fc800078e000a */
[----:B------:R-:W-:Y:S01]  /*08d0*/  @P1 IMAD R3, R7, UR20, R0 ;  /* 0x0000001407031c24 */ /* 0x000fe2000f8e0200 */
[----:B------:R-:W-:Y:S01]  /*08e0*/  @P1 IADD3.X R7, PT, PT, RZ, RZ, RZ, P2, !PT ;  /* 0x000000ffff071210 */ /* 0x000fe200017fe4ff */
[----:B------:R-:W-:Y:S01]  /*08f0*/  IMAD.U32 R19, RZ, RZ, UR4 ;  /* 0x00000004ff137e24 */ /* 0x000fe2000f8e00ff */
[C---:B--2---:R-:W-:Y:S01]  /*0900*/  @P1 LEA R2, P2, R6.reuse, UR6, 0x2 ;  /* 0x0000000606021c11 */ /* 0x044fe2000f8410ff */
[----:B------:R-:W-:Y:S01]  /*0910*/  @P1 IMAD.WIDE R4, R3, 0x4, R4 ;  /* 0x0000000403041825 */ /* 0x000fe200078e0204 */
[----:B------:R-:W-:Y:S01]  /*0920*/  @!P0 IADD3 R17, PT, PT, R13, UR4, RZ ;  /* 0x000000040d118c10 */ /* 0x000fe2000fffe0ff */
[----:B0-----:R-:W2:Y:S01]  /*0930*/  @P1 LDG.E R11, desc[UR18][R10.64] ;  /* 0x000000120a0b1981 */ /* 0x001ea2000c1e1900 */
[----:B------:R-:W-:Y:S01]  /*0940*/  @P1 LEA.HI.X R3, R6, UR7, R7, 0x2, P2 ;  /* 0x0000000706031c11 */ /* 0x000fe200090f1407 */
[----:B------:R-:W-:Y:S01]  /*0950*/  @!P0 IMAD R19, R19, UR20, R0 ;  /* 0x0000001413138c24 */ /* 0x000fe2000f8e0200 */
[----:B---3--:R-:W-:Y:S01]  /*0960*/  MOV R6, UR12 ;  /* 0x0000000c00067c02 */ /* 0x008fe20008000f00 */
[----:B------:R-:W-:Y:S01]  /*0970*/  @P1 IMAD.WIDE R14, R15, 0x4, R4 ;  /* 0x000000040f0e1825 */ /* 0x000fe200078e0204 */
[----:B------:R-:W-:Y:S01]  /*0980*/  MOV R7, UR13 ;  /* 0x0000000d00077c02 */ /* 0x000fe20008000f00 */
[----:B------:R-:W2:Y:S01]  /*0990*/  @P1 LDG.E R4, desc[UR18][R4.64] ;  /* 0x0000001204041981 */ /* 0x000ea2000c1e1900 */
[----:B------:R-:W-:-:S02]  /*09a0*/  MOV R8, UR14 ;  /* 0x0000000e00087c02 */ /* 0x000fc40008000f00 */
[----:B------:R-:W-:Y:S01]  /*09b0*/  MOV R9, UR15 ;  /* 0x0000000f00097c02 */ /* 0x000fe20008000f00 */
[----:B------:R-:W-:Y:S01]  /*09c0*/  @!P0 IMAD.WIDE.U32 R6, R17, 0x4, R6 ;  /* 0x0000000411068825 */ /* 0x000fe200078e0006 */
[----:B------:R-:W3:Y:S03]  /*09d0*/  @P1 LDG.E R14, desc[UR18][R14.64] ;  /* 0x000000120e0e1981 */ /* 0x000ee6000c1e1900 */
[----:B------:R-:W-:Y:S01]  /*09e0*/  @!P0 IMAD.WIDE R8, R19, 0x4, R8 ;  /* 0x0000000413088825 */ /* 0x000fe200078e0208 */
[----:B------:R-:W3:Y:S04]  /*09f0*/  @P1 LDG.E R2, desc[UR18][R2.64+0x4] ;  /* 0x0000041202021981 */ /* 0x000ee8000c1e1900 */
[----:B------:R-:W4:Y:S04]  /*0a00*/  @!P0 LDG.E R7, desc[UR18][R6.64] ;  /* 0x0000001206078981 */ /* 0x000f28000c1e1900 */
[----:B------:R-:W4:Y:S01]  /*0a10*/  @!P0 LDG.E R8, desc[UR18][R8.64] ;  /* 0x0000001208088981 */ /* 0x000f22000c1e1900 */
[----:B--2---:R-:W-:-:S04]  /*0a20*/  @P1 FFMA R11, R11, R4, R12 ;  /* 0x000000040b0b1223 */ /* 0x004fc8000000000c */
[----:B---3--:R-:W-:-:S04]  /*0a30*/  @P1 FFMA R12, R2, R14, R11 ;  /* 0x0000000e020c1223 */ /* 0x008fc8000000000b */
[----:B----4-:R-:W-:-:S07]  /*0a40*/  @!P0 FFMA R12, R7, R8, R12 ;  /* 0x00000008070c8223 */ /* 0x010fce000000000c */
.L_x_2:
[----:B------:R-:W1:Y:S01]  /*0a50*/  LDC.64 R2, c[0x0][0x390] ;  /* 0x0000e400ff027b82 */ /* 0x000e620000000a00 */
[----:B------:R-:W-:-:S05]  /*0a60*/  IADD3 R13, PT, PT, R0, R13, RZ ;  /* 0x0000000d000d7210 */ /* 0x000fca0007ffe0ff */
[----:B-1----:R-:W-:-:S05]  /*0a70*/  IMAD.WIDE R2, R13, 0x4, R2 ;  /* 0x000000040d027825 */ /* 0x002fca00078e0202 */
[----:B0-----:R-:W-:Y:S01]  /*0a80*/  STG.E desc[UR18][R2.64], R12 ;  /* 0x0000000c02007986 */ /* 0x001fe2000c101912 */
[----:B------:R-:W-:Y:S05]  /*0a90*/  EXIT ;  /* 0x000000000000794d */ /* 0x000fea0003800000 */
.L_x_4:
[----:B------:R-:W-:-:S00]  /*0aa0*/  BRA `(.L_x_4) ;  /* 0xfffffffc00fc7947 */ /* 0x000fc0000383ffff */
[----:B------:R-:W-:-:S00]  /*0ab0*/  NOP ;  /* 0x0000000000007918 */ /* 0x000fc00000000000 */
        /* <DEDUP_REMOVED lines=12> */
.L_x_5:


//--------------------- .nv.shared.reserved.0     --------------------------
	.section	.nv.shared.reserved.0,"aw",@nobits
	.weak		__nv_reservedSMEM_offset_0_alias
	.size		__nv_reservedSMEM_offset_0_alias, 0, 64
	.other		__nv_reservedSMEM_offset_0_alias,@"STO_CUDA_RESERVED_SHARED STV_DEFAULT"
__nv_reservedSMEM_offset_0_alias:
	.zero		0
	.zero		64


//--------------------- .nv.constant0._Z10matrixMultPfS_S_i --------------------------
	.section	.nv.constant0._Z10matrixMultPfS_S_i,"a",@progbits
	.sectionflags	@""
	.align	4
.nv.constant0._Z10matrixMultPfS_S_i:
	.zero		924


//--------------------- SYMBOLS --------------------------

	.type		.nv.reservedSmem.offset0,@object
	.size		.nv.reservedSmem.offset0,0x4
